//
// Generated by NVIDIA NVVM Compiler
//
// Compiler Build ID: CL-36424714
// Cuda compilation tools, release 13.0, V13.0.88
// Based on NVVM 20.0.0
//

.version 9.0
.target sm_100
.address_size 64

	// .globl	default_function_kernel0
// _ZZ24default_function_kernel0E8A_shared has been demoted
// _ZZ24default_function_kernel0E8B_shared has been demoted

.visible .entry default_function_kernel0(
	.param .u64 .ptr .align 1 default_function_kernel0_param_0,
	.param .u64 .ptr .align 1 default_function_kernel0_param_1,
	.param .u64 .ptr .align 1 default_function_kernel0_param_2
)
{
	.reg .pred 	%p<2>;
	.reg .b32 	%r<34>;
	.reg .b32 	%f<58>;
	.reg .b64 	%rd<24>;
	// demoted variable
	.shared .align 4 .b8 _ZZ24default_function_kernel0E8A_shared[128];
	// demoted variable
	.shared .align 4 .b8 _ZZ24default_function_kernel0E8B_shared[256];
	ld.param.u64 	%rd9, [default_function_kernel0_param_0];
	ld.param.u64 	%rd10, [default_function_kernel0_param_1];
	cvta.to.global.u64 	%rd1, %rd10;
	cvta.to.global.u64 	%rd11, %rd9;
	mov.u32 	%r1, %tid.y;
	shl.b32 	%r12, %r1, 9;
	mov.u32 	%r2, %tid.x;
	add.s32 	%r13, %r12, %r2;
	mad.lo.s32 	%r14, %r1, -504, %r13;
	shl.b32 	%r15, %r14, 2;
	mov.u32 	%r16, _ZZ24default_function_kernel0E8A_shared;
	add.s32 	%r3, %r16, %r15;
	mov.u32 	%r4, %ctaid.x;
	shl.b32 	%r17, %r4, 12;
	mad.lo.s32 	%r18, %r1, 1016, %r14;
	add.s32 	%r32, %r18, %r17;
	mad.lo.s32 	%r19, %r1, -1008, %r18;
	shl.b32 	%r20, %r19, 2;
	mov.u32 	%r21, _ZZ24default_function_kernel0E8B_shared;
	add.s32 	%r6, %r21, %r20;
	mul.wide.u32 	%rd12, %r32, 4;
	add.s64 	%rd13, %rd12, %rd1;
	add.s64 	%rd23, %rd13, 2080;
	mul.wide.u32 	%rd14, %r13, 4;
	add.s64 	%rd15, %rd14, %rd11;
	add.s64 	%rd22, %rd15, 32;
	mov.f32 	%f57, 0f00000000;
	mov.b32 	%r33, 0;
$L__BB0_1:
	bar.sync 	0;
	ld.global.nc.f32 	%f4, [%rd22+-32];
	st.shared.f32 	[%r3], %f4;
	mul.wide.u32 	%rd16, %r32, 4;
	add.s64 	%rd17, %rd1, %rd16;
	ld.global.nc.f32 	%f5, [%rd17];
	st.shared.f32 	[%r6], %f5;
	ld.global.nc.f32 	%f6, [%rd17+2048];
	st.shared.f32 	[%r6+32], %f6;
	bar.sync 	0;
	shl.b32 	%r22, %r1, 5;
	add.s32 	%r24, %r16, %r22;
	ld.shared.f32 	%f7, [%r24];
	shl.b32 	%r25, %r2, 5;
	add.s32 	%r27, %r21, %r25;
	ld.shared.f32 	%f8, [%r27];
	fma.rn.f32 	%f9, %f7, %f8, %f57;
	ld.shared.f32 	%f10, [%r24+4];
	ld.shared.f32 	%f11, [%r27+4];
	fma.rn.f32 	%f12, %f10, %f11, %f9;
	ld.shared.f32 	%f13, [%r24+8];
	ld.shared.f32 	%f14, [%r27+8];
	fma.rn.f32 	%f15, %f13, %f14, %f12;
	ld.shared.f32 	%f16, [%r24+12];
	ld.shared.f32 	%f17, [%r27+12];
	fma.rn.f32 	%f18, %f16, %f17, %f15;
	ld.shared.f32 	%f19, [%r24+16];
	ld.shared.f32 	%f20, [%r27+16];
	fma.rn.f32 	%f21, %f19, %f20, %f18;
	ld.shared.f32 	%f22, [%r24+20];
	ld.shared.f32 	%f23, [%r27+20];
	fma.rn.f32 	%f24, %f22, %f23, %f21;
	ld.shared.f32 	%f25, [%r24+24];
	ld.shared.f32 	%f26, [%r27+24];
	fma.rn.f32 	%f27, %f25, %f26, %f24;
	ld.shared.f32 	%f28, [%r24+28];
	ld.shared.f32 	%f29, [%r27+28];
	fma.rn.f32 	%f30, %f28, %f29, %f27;
	bar.sync 	0;
	ld.global.nc.f32 	%f31, [%rd22];
	st.shared.f32 	[%r3], %f31;
	ld.global.nc.f32 	%f32, [%rd23+-2048];
	st.shared.f32 	[%r6], %f32;
	ld.global.nc.f32 	%f33, [%rd23];
	st.shared.f32 	[%r6+32], %f33;
	bar.sync 	0;
	ld.shared.f32 	%f34, [%r24];
	ld.shared.f32 	%f35, [%r27];
	fma.rn.f32 	%f36, %f34, %f35, %f30;
	ld.shared.f32 	%f37, [%r24+4];
	ld.shared.f32 	%f38, [%r27+4];
	fma.rn.f32 	%f39, %f37, %f38, %f36;
	ld.shared.f32 	%f40, [%r24+8];
	ld.shared.f32 	%f41, [%r27+8];
	fma.rn.f32 	%f42, %f40, %f41, %f39;
	ld.shared.f32 	%f43, [%r24+12];
	ld.shared.f32 	%f44, [%r27+12];
	fma.rn.f32 	%f45, %f43, %f44, %f42;
	ld.shared.f32 	%f46, [%r24+16];
	ld.shared.f32 	%f47, [%r27+16];
	fma.rn.f32 	%f48, %f46, %f47, %f45;
	ld.shared.f32 	%f49, [%r24+20];
	ld.shared.f32 	%f50, [%r27+20];
	fma.rn.f32 	%f51, %f49, %f50, %f48;
	ld.shared.f32 	%f52, [%r24+24];
	ld.shared.f32 	%f53, [%r27+24];
	fma.rn.f32 	%f54, %f52, %f53, %f51;
	ld.shared.f32 	%f55, [%r24+28];
	ld.shared.f32 	%f56, [%r27+28];
	fma.rn.f32 	%f57, %f55, %f56, %f54;
	add.s32 	%r33, %r33, 2;
	add.s64 	%rd23, %rd23, 64;
	add.s64 	%rd22, %rd22, 64;
	add.s32 	%r32, %r32, 16;
	setp.ne.s32 	%p1, %r33, 64;
	@%p1 bra 	$L__BB0_1;
	ld.param.u64 	%rd21, [default_function_kernel0_param_2];
	cvta.to.global.u64 	%rd18, %rd21;
	shl.b32 	%r28, %r1, 11;
	shl.b32 	%r29, %r4, 3;
	add.s32 	%r30, %r29, %r2;
	add.s32 	%r31, %r30, %r28;
	mul.wide.u32 	%rd19, %r31, 4;
	add.s64 	%rd20, %rd18, %rd19;
	st.global.f32 	[%rd20], %f57;
	ret;

}


// ===== COMPILED SASS (sm_100) =====

	.target	sm_100

	.elftype	@"ET_EXEC"


//--------------------- .note.nv.tkinfo           --------------------------
	.section	.note.nv.tkinfo,"",@"SHT_NOTE"
	.sectionflags	@"SHF_NOTE_NV_TKINFO"
	.tkinfo
        /*0018*/ 	.word	0x00000002
        /*0030*/ 	.string	""
        /*0030*/ 	.string	"ptxas"
        /*0030*/ 	.string	"Cuda compilation tools, release 13.0, V13.0.88"
        /*0030*/ 	.string	"Build cuda_13.0.r13.0/compiler.36424714_0"
        /*0030*/ 	.string	"-arch sm_100 -m 64 "



//--------------------- .note.nv.cuinfo           --------------------------
	.section	.note.nv.cuinfo,"",@"SHT_NOTE"
	.sectionflags	@"SHF_NOTE_NV_CUINFO"
        /*0018*/ 	.short	0x0002
        /*001a*/ 	.short	0x0064
        /*001c*/ 	.short	0x0082
	.zero		2


//--------------------- .nv.info                  --------------------------
	.section	.nv.info,"",@"SHT_CUDA_INFO"
	.align	4


	//----- nvinfo : EIATTR_REGCOUNT
	.align		4
        /*0000*/ 	.byte	0x04, 0x2f
        /*0002*/ 	.short	(.L_1 - .L_0)
	.align		4
.L_0:
        /*0004*/ 	.word	index@(default_function_kernel0)
        /*0008*/ 	.word	0x00000027


	//----- nvinfo : EIATTR_FRAME_SIZE
	.align		4
.L_1:
        /*000c*/ 	.byte	0x04, 0x11
        /*000e*/ 	.short	(.L_3 - .L_2)
	.align		4
.L_2:
        /*0010*/ 	.word	index@(default_function_kernel0)
        /*0014*/ 	.word	0x00000000


	//----- nvinfo : EIATTR_MIN_STACK_SIZE
	.align		4
.L_3:
        /*0018*/ 	.byte	0x04, 0x12
        /*001a*/ 	.short	(.L_5 - .L_4)
	.align		4
.L_4:
        /*001c*/ 	.word	index@(default_function_kernel0)
        /*0020*/ 	.word	0x00000000
.L_5:


//--------------------- .nv.compat                --------------------------
	.section	.nv.compat,"",@"SHT_CUDA_COMPAT_INFO"
	.align	4
        /*0000*/ 	.byte	0x02, 0x09, 0x00, 0x00, 0x02, 0x02, 0x01, 0x00, 0x02, 0x05, 0x05, 0x00, 0x03, 0x07, 0x01, 0x01
        /*0010*/ 	.byte	0x02, 0x03, 0x00, 0x00, 0x02, 0x06, 0x01, 0x00, 0x04, 0x0b, 0x08, 0x00, 0x09, 0x00, 0x00, 0x00
        /*0020*/ 	.byte	0x00, 0x00, 0x00, 0x00


//--------------------- .nv.info.default_function_kernel0 --------------------------
	.section	.nv.info.default_function_kernel0,"",@"SHT_CUDA_INFO"
	.sectionflags	@""
	.align	4


	//----- nvinfo : EIATTR_CUDA_API_VERSION
	.align		4
        /*0000*/ 	.byte	0x04, 0x37
        /*0002*/ 	.short	(.L_7 - .L_6)
.L_6:
        /*0004*/ 	.word	0x00000082


	//----- nvinfo : EIATTR_KPARAM_INFO
	.align		4
.L_7:
        /*0008*/ 	.byte	0x04, 0x17
        /*000a*/ 	.short	(.L_9 - .L_8)
.L_8:
        /*000c*/ 	.word	0x00000000
        /*0010*/ 	.short	0x0002
        /*0012*/ 	.short	0x0010
        /*0014*/ 	.byte	0x00, 0xf5, 0x21, 0x00


	//----- nvinfo : EIATTR_KPARAM_INFO
	.align		4
.L_9:
        /*0018*/ 	.byte	0x04, 0x17
        /*001a*/ 	.short	(.L_11 - .L_10)
.L_10:
        /*001c*/ 	.word	0x00000000
        /*0020*/ 	.short	0x0001
        /*0022*/ 	.short	0x0008
        /*0024*/ 	.byte	0x00, 0xf5, 0x21, 0x00


	//----- nvinfo : EIATTR_KPARAM_INFO
	.align		4
.L_11:
        /*0028*/ 	.byte	0x04, 0x17
        /*002a*/ 	.short	(.L_13 - .L_12)
.L_12:
        /*002c*/ 	.word	0x00000000
        /*0030*/ 	.short	0x0000
        /*0032*/ 	.short	0x0000
        /*0034*/ 	.byte	0x00, 0xf5, 0x21, 0x00


	//----- nvinfo : EIATTR_SPARSE_MMA_MASK
	.align		4
.L_13:
        /*0038*/ 	.byte	0x03, 0x50
        /*003a*/ 	.short	0x0000


	//----- nvinfo : EIATTR_MAXREG_COUNT
	.align		4
        /*003c*/ 	.byte	0x03, 0x1b
        /*003e*/ 	.short	0x00ff


	//----- nvinfo : EIATTR_NUM_BARRIERS
	.align		4
        /*0040*/ 	.byte	0x02, 0x4c
        /*0042*/ 	.byte	0x01
	.zero		1


	//----- nvinfo : EIATTR_MERCURY_ISA_VERSION
	.align		4
        /*0044*/ 	.byte	0x03, 0x5f
        /*0046*/ 	.short	0x0101


	//----- nvinfo : EIATTR_VRC_CTA_INIT_COUNT
	.align		4
        /*0048*/ 	.byte	0x02, 0x4a
	.zero		1
	.zero		1


	//----- nvinfo : EIATTR_EXIT_INSTR_OFFSETS
	.align		4
        /*004c*/ 	.byte	0x04, 0x1c
        /*004e*/ 	.short	(.L_15 - .L_14)


	//   ....[0]....
.L_14:
        /*0050*/ 	.word	0x00000530


	//----- nvinfo : EIATTR_CBANK_PARAM_SIZE
	.align		4
.L_15:
        /*0054*/ 	.byte	0x03, 0x19
        /*0056*/ 	.short	0x0018


	//----- nvinfo : EIATTR_PARAM_CBANK
	.align		4
        /*0058*/ 	.byte	0x04, 0x0a
        /*005a*/ 	.short	(.L_17 - .L_16)
	.align		4
.L_16:
        /*005c*/ 	.word	index@(.nv.constant0.default_function_kernel0)
        /*0060*/ 	.short	0x0380
        /*0062*/ 	.short	0x0018


	//----- nvinfo : EIATTR_SW_WAR
	.align		4
.L_17:
        /*0064*/ 	.byte	0x04, 0x36
        /*0066*/ 	.short	(.L_19 - .L_18)
.L_18:
        /*0068*/ 	.word	0x00000008
.L_19:


//--------------------- .nv.callgraph             --------------------------
	.section	.nv.callgraph,"",@"SHT_CUDA_CALLGRAPH"
	.align	4
	.sectionentsize	8
	.align		4
        /*0000*/ 	.word	0x00000000
	.align		4
        /*0004*/ 	.word	0xffffffff
	.align		4
        /*0008*/ 	.word	0x00000000
	.align		4
        /*000c*/ 	.word	0xfffffffe
	.align		4
        /*0010*/ 	.word	0x00000000
	.align		4
        /*0014*/ 	.word	0xfffffffd
	.align		4
        /*0018*/ 	.word	0x00000000
	.align		4
        /*001c*/ 	.word	0xfffffffc


//--------------------- .text.default_function_kernel0 --------------------------
	.section	.text.default_function_kernel0,"ax",@progbits
	.align	128
        .global         default_function_kernel0
        .type           default_function_kernel0,@function
        .size           default_function_kernel0,(.L_x_2 - default_function_kernel0)
        .other          default_function_kernel0,@"STO_CUDA_ENTRY STV_DEFAULT"
default_function_kernel0:
.text.default_function_kernel0:
[----:B------:R-:W-:Y:S01]  /*0000*/  LDC R1, c[0x0][0x37c] ;  /* 0x0000df00ff017b82 */ /* 0x000fe20000000800 */
[----:B------:R-:W0:Y:S07]  /*0010*/  S2R R0, SR_TID.Y ;  /* 0x0000000000007919 */ /* 0x000e2e0000002200 */
[----:B------:R-:W1:Y:S01]  /*0020*/  LDC.64 R6, c[0x0][0x380] ;  /* 0x0000e000ff067b82 */ /* 0x000e620000000a00 */
[----:B------:R-:W-:Y:S01]  /*0030*/  UMOV UR4, 0x400 ;  /* 0x0000040000047882 */ /* 0x000fe20000000000 */
[----:B------:R-:W-:Y:S01]  /*0040*/  HFMA2 R15, -RZ, RZ, 0, 0 ;  /* 0x00000000ff0f7431 */ /* 0x000fe200000001ff */
[----:B------:R-:W0:Y:S01]  /*0050*/  S2R R3, SR_TID.X ;  /* 0x0000000000037919 */ /* 0x000e220000002100 */
[----:B------:R-:W-:Y:S01]  /*0060*/  UIADD3 UR6, UPT, UPT, UR4, 0x80, URZ ;  /* 0x0000008004067890 */ /* 0x000fe2000fffe0ff */
[----:B------:R-:W2:Y:S01]  /*0070*/  LDCU.64 UR8, c[0x0][0x358] ;  /* 0x00006b00ff0877ac */ /* 0x000ea20008000a00 */
[----:B------:R-:W3:Y:S02]  /*0080*/  S2R R2, SR_CTAID.X ;  /* 0x0000000000027919 */ /* 0x000ee40000002500 */
[----:B------:R-:W4:Y:S08]  /*0090*/  LDC.64 R26, c[0x0][0x388] ;  /* 0x0000e200ff1a7b82 */ /* 0x000f300000000a00 */
[----:B------:R-:W5:Y:S01]  /*00a0*/  S2UR UR7, SR_CgaCtaId ;  /* 0x00000000000779c3 */ /* 0x000f620000008800 */
[----:B0-----:R-:W-:-:S05]  /*00b0*/  LEA R5, R0, R3, 0x9 ;  /* 0x0000000300057211 */ /* 0x001fca00078e48ff */
[C---:B------:R-:W-:Y:S01]  /*00c0*/  IMAD R9, R0.reuse, -0x1f8, R5 ;  /* 0xfffffe0800097824 */ /* 0x040fe200078e0205 */
[----:B-----5:R-:W-:Y:S01]  /*00d0*/  ULEA UR5, UR7, UR4, 0x18 ;  /* 0x0000000407057291 */ /* 0x020fe2000f8ec0ff */
[----:B-1----:R-:W-:Y:S01]  /*00e0*/  IMAD.WIDE.U32 R6, R5, 0x4, R6 ;  /* 0x0000000405067825 */ /* 0x002fe200078e0006 */
[----:B------:R-:W-:Y:S01]  /*00f0*/  ULEA UR6, UR7, UR6, 0x18 ;  /* 0x0000000607067291 */ /* 0x000fe2000f8ec0ff */
[----:B------:R-:W-:Y:S02]  /*0100*/  UMOV UR4, URZ ;  /* 0x000000ff00047c82 */ /* 0x000fe40008000000 */
[----:B------:R-:W-:Y:S01]  /*0110*/  IMAD R11, R0, 0x3f8, R9 ;  /* 0x000003f8000b7824 */ /* 0x000fe200078e0209 */
[----:B------:R-:W-:Y:S02]  /*0120*/  IADD3 R30, P1, PT, R6, 0x20, RZ ;  /* 0x00000020061e7810 */ /* 0x000fe40007f3e0ff */
[----:B------:R-:W-:Y:S01]  /*0130*/  LEA R22, R9, UR5, 0x2 ;  /* 0x0000000509167c11 */ /* 0x000fe2000f8e10ff */
[----:B------:R-:W-:Y:S01]  /*0140*/  IMAD R21, R0, -0x3f0, R11 ;  /* 0xfffffc1000157824 */ /* 0x000fe200078e020b */
[----:B---3--:R-:W-:-:S02]  /*0150*/  LEA R20, R2, R11, 0xc ;  /* 0x0000000b02147211 */ /* 0x008fc400078e60ff */
[----:B------:R-:W-:Y:S02]  /*0160*/  IADD3.X R31, PT, PT, RZ, R7, RZ, P1, !PT ;  /* 0x00000007ff1f7210 */ /* 0x000fe40000ffe4ff */
[----:B------:R-:W-:Y:S01]  /*0170*/  LEA R21, R21, UR6, 0x2 ;  /* 0x0000000615157c11 */ /* 0x000fe2000f8e10ff */
[----:B----4-:R-:W-:-:S03]  /*0180*/  IMAD.WIDE.U32 R4, R20, 0x4, R26 ;  /* 0x0000000414047825 */ /* 0x010fc600078e001a */
[----:B------:R-:W-:-:S04]  /*0190*/  IADD3 R32, P0, PT, R4, 0x820, RZ ;  /* 0x0000082004207810 */ /* 0x000fc80007f1e0ff */
[----:B--2---:R-:W-:-:S09]  /*01a0*/  IADD3.X R33, PT, PT, RZ, R5, RZ, P0, !PT ;  /* 0x00000005ff217210 */ /* 0x004fd200007fe4ff */
.L_x_0:
[----:B------:R-:W-:Y:S01]  /*01b0*/  IMAD.WIDE.U32 R4, R20, 0x4, R26 ;  /* 0x0000000414047825 */ /* 0x000fe200078e001a */
[----:B------:R-:W2:Y:S04]  /*01c0*/  LDG.E.CONSTANT R13, desc[UR8][R30.64+-0x20] ;  /* 0xffffe0081e0d7981 */ /* 0x000ea8000c1e9900 */
[----:B------:R-:W3:Y:S04]  /*01d0*/  LDG.E.CONSTANT R34, desc[UR8][R4.64] ;  /* 0x0000000804227981 */ /* 0x000ee8000c1e9900 */
[----:B------:R-:W4:Y:S04]  /*01e0*/  LDG.E.CONSTANT R36, desc[UR8][R4.64+0x800] ;  /* 0x0008000804247981 */ /* 0x000f28000c1e9900 */
[----:B------:R0:W5:Y:S04]  /*01f0*/  LDG.E.CONSTANT R25, desc[UR8][R30.64] ;  /* 0x000000081e197981 */ /* 0x000168000c1e9900 */
[----:B------:R-:W5:Y:S04]  /*0200*/  LDG.E.CONSTANT R28, desc[UR8][R32.64+-0x800] ;  /* 0xfff80008201c7981 */ /* 0x000f68000c1e9900 */
[----:B------:R1:W5:Y:S01]  /*0210*/  LDG.E.CONSTANT R29, desc[UR8][R32.64] ;  /* 0x00000008201d7981 */ /* 0x000362000c1e9900 */
[----:B------:R-:W-:Y:S01]  /*0220*/  LEA R24, R0, UR5, 0x5 ;  /* 0x0000000500187c11 */ /* 0x000fe2000f8e28ff */
[----:B------:R-:W-:Y:S01]  /*0230*/  UIADD3 UR4, UPT, UPT, UR4, 0x2, URZ ;  /* 0x0000000204047890 */ /* 0x000fe2000fffe0ff */
[----:B------:R-:W-:Y:S01]  /*0240*/  LEA R23, R3, UR6, 0x5 ;  /* 0x0000000603177c11 */ /* 0x000fe2000f8e28ff */
[----:B------:R-:W-:Y:S01]  /*0250*/  BAR.SYNC.DEFER_BLOCKING 0x0 ;  /* 0x0000000000007b1d */ /* 0x000fe20000010000 */
[----:B0-----:R-:W-:Y:S01]  /*0260*/  IADD3 R30, P1, PT, R30, 0x40, RZ ;  /* 0x000000401e1e7810 */ /* 0x001fe20007f3e0ff */
[----:B------:R-:W-:Y:S01]  /*0270*/  UISETP.NE.AND UP0, UPT, UR4, 0x40, UPT ;  /* 0x000000400400788c */ /* 0x000fe2000bf05270 */
[----:B------:R-:W-:-:S02]  /*0280*/  IADD3 R20, PT, PT, R20, 0x10, RZ ;  /* 0x0000001014147810 */ /* 0x000fc40007ffe0ff */
[----:B------:R-:W-:Y:S02]  /*0290*/  IADD3.X R31, PT, PT, RZ, R31, RZ, P1, !PT ;  /* 0x0000001fff1f7210 */ /* 0x000fe40000ffe4ff */
[----:B-1----:R-:W-:-:S04]  /*02a0*/  IADD3 R32, P0, PT, R32, 0x40, RZ ;  /* 0x0000004020207810 */ /* 0x002fc80007f1e0ff */
[----:B------:R-:W-:Y:S01]  /*02b0*/  IADD3.X R33, PT, PT, RZ, R33, RZ, P0, !PT ;  /* 0x00000021ff217210 */ /* 0x000fe200007fe4ff */
[----:B--2---:R-:W-:Y:S04]  /*02c0*/  STS [R22], R13 ;  /* 0x0000000d16007388 */ /* 0x004fe80000000800 */
[----:B---3--:R-:W-:Y:S04]  /*02d0*/  STS [R21], R34 ;  /* 0x0000002215007388 */ /* 0x008fe80000000800 */
[----:B----4-:R-:W-:Y:S01]  /*02e0*/  STS [R21+0x20], R36 ;  /* 0x0000202415007388 */ /* 0x010fe20000000800 */
[----:B------:R-:W-:Y:S06]  /*02f0*/  BAR.SYNC.DEFER_BLOCKING 0x0 ;  /* 0x0000000000007b1d */ /* 0x000fec0000010000 */
[----:B------:R-:W-:Y:S04]  /*0300*/  LDS.128 R4, [R24] ;  /* 0x0000000018047984 */ /* 0x000fe80000000c00 */
[----:B------:R-:W0:Y:S04]  /*0310*/  LDS.128 R8, [R23] ;  /* 0x0000000017087984 */ /* 0x000e280000000c00 */
[----:B------:R-:W-:Y:S01]  /*0320*/  LDS.128 R16, [R23+0x10] ;  /* 0x0000100017107984 */ /* 0x000fe20000000c00 */
[----:B0-----:R-:W-:-:S03]  /*0330*/  FFMA R4, R4, R8, R15 ;  /* 0x0000000804047223 */ /* 0x001fc6000000000f */
[----:B------:R-:W0:Y:S01]  /*0340*/  LDS.128 R12, [R24+0x10] ;  /* 0x00001000180c7984 */ /* 0x000e220000000c00 */
[----:B------:R-:W-:Y:S01]  /*0350*/  FFMA R5, R5, R9, R4 ;  /* 0x0000000905057223 */ /* 0x000fe20000000004 */
[----:B------:R-:W-:Y:S03]  /*0360*/  BAR.SYNC.DEFER_BLOCKING 0x0 ;  /* 0x0000000000007b1d */ /* 0x000fe60000010000 */
[----:B------:R-:W-:-:S04]  /*0370*/  FFMA R6, R6, R10, R5 ;  /* 0x0000000a06067223 */ /* 0x000fc80000000005 */
[----:B------:R-:W-:Y:S01]  /*0380*/  FFMA R7, R7, R11, R6 ;  /* 0x0000000b07077223 */ /* 0x000fe20000000006 */
[----:B-----5:R-:W-:Y:S04]  /*0390*/  STS [R22], R25 ;  /* 0x0000001916007388 */ /* 0x020fe80000000800 */
[----:B------:R-:W-:Y:S04]  /*03a0*/  STS [R21], R28 ;  /* 0x0000001c15007388 */ /* 0x000fe80000000800 */
[----:B------:R-:W-:Y:S01]  /*03b0*/  STS [R21+0x20], R29 ;  /* 0x0000201d15007388 */ /* 0x000fe20000000800 */
[----:B------:R-:W-:Y:S01]  /*03c0*/  BAR.SYNC.DEFER_BLOCKING 0x0 ;  /* 0x0000000000007b1d */ /* 0x000fe20000010000 */
[----:B0-----:R-:W-:-:S04]  /*03d0*/  FFMA R12, R12, R16, R7 ;  /* 0x000000100c0c7223 */ /* 0x001fc80000000007 */
[----:B------:R-:W-:-:S04]  /*03e0*/  FFMA R13, R13, R17, R12 ;  /* 0x000000110d0d7223 */ /* 0x000fc8000000000c */
[----:B------:R-:W-:-:S04]  /*03f0*/  FFMA R14, R14, R18, R13 ;  /* 0x000000120e0e7223 */ /* 0x000fc8000000000d */
[----:B------:R-:W-:Y:S01]  /*0400*/  FFMA R15, R15, R19, R14 ;  /* 0x000000130f0f7223 */ /* 0x000fe2000000000e */
[----:B------:R-:W-:Y:S04]  /*0410*/  LDS.128 R4, [R24] ;  /* 0x0000000018047984 */ /* 0x000fe80000000c00 */
[----:B------:R-:W0:Y:S04]  /*0420*/  LDS.128 R8, [R23] ;  /* 0x0000000017087984 */ /* 0x000e280000000c00 */
[----:B------:R-:W-:Y:S01]  /*0430*/  LDS.128 R16, [R23+0x10] ;  /* 0x0000100017107984 */ /* 0x000fe20000000c00 */
[----:B0-----:R-:W-:-:S03]  /*0440*/  FFMA R4, R4, R8, R15 ;  /* 0x0000000804047223 */ /* 0x001fc6000000000f */
[----:B------:R-:W0:Y:S01]  /*0450*/  LDS.128 R12, [R24+0x10] ;  /* 0x00001000180c7984 */ /* 0x000e220000000c00 */
[----:B------:R-:W-:-:S04]  /*0460*/  FFMA R5, R5, R9, R4 ;  /* 0x0000000905057223 */ /* 0x000fc80000000004 */
[----:B------:R-:W-:-:S04]  /*0470*/  FFMA R6, R6, R10, R5 ;  /* 0x0000000a06067223 */ /* 0x000fc80000000005 */
[----:B------:R-:W-:-:S04]  /*0480*/  FFMA R7, R7, R11, R6 ;  /* 0x0000000b07077223 */ /* 0x000fc80000000006 */
[----:B0-----:R-:W-:-:S04]  /*0490*/  FFMA R12, R12, R16, R7 ;  /* 0x000000100c0c7223 */ /* 0x001fc80000000007 */
[----:B------:R-:W-:-:S04]  /*04a0*/  FFMA R13, R13, R17, R12 ;  /* 0x000000110d0d7223 */ /* 0x000fc8000000000c */
[----:B------:R-:W-:-:S04]  /*04b0*/  FFMA R14, R14, R18, R13 ;  /* 0x000000120e0e7223 */ /* 0x000fc8000000000d */
[----:B------:R-:W-:Y:S01]  /*04c0*/  FFMA R15, R15, R19, R14 ;  /* 0x000000130f0f7223 */ /* 0x000fe2000000000e */
[----:B------:R-:W-:Y:S06]  /*04d0*/  BRA.U UP0, `(.L_x_0) ;  /* 0xfffffffd00347547 */ /* 0x000fec000b83ffff */
[----:B------:R-:W0:Y:S01]  /*04e0*/  LDC.64 R4, c[0x0][0x390] ;  /* 0x0000e400ff047b82 */ /* 0x000e220000000a00 */
[----:B------:R-:W-:-:S04]  /*04f0*/  LEA R3, R2, R3, 0x3 ;  /* 0x0000000302037211 */ /* 0x000fc800078e18ff */
[----:B------:R-:W-:-:S05]  /*0500*/  LEA R3, R0, R3, 0xb ;  /* 0x0000000300037211 */ /* 0x000fca00078e58ff */
[----:B0-----:R-:W-:-:S05]  /*0510*/  IMAD.WIDE.U32 R2, R3, 0x4, R4 ;  /* 0x0000000403027825 */ /* 0x001fca00078e0004 */
[----:B------:R-:W-:Y:S01]  /*0520*/  STG.E desc[UR8][R2.64], R15 ;  /* 0x0000000f02007986 */ /* 0x000fe2000c101908 */
[----:B------:R-:W-:Y:S05]  /*0530*/  EXIT ;  /* 0x000000000000794d */ /* 0x000fea0003800000 */
.L_x_1:
[----:B------:R-:W-:-:S00]  /*0540*/  BRA `(.L_x_1) ;  /* 0xfffffffc00fc7947 */ /* 0x000fc0000383ffff */
[----:B------:R-:W-:-:S00]  /*0550*/  NOP ;  /* 0x0000000000007918 */ /* 0x000fc00000000000 */
        /* <DEDUP_REMOVED lines=10> */
.L_x_2:


//--------------------- .nv.shared.default_function_kernel0 --------------------------
	.section	.nv.shared.default_function_kernel0,"aw",@nobits
	.sectionflags	@""
	.align	4
.nv.shared.default_function_kernel0:
	.zero		1408


//--------------------- .nv.shared.reserved.0     --------------------------
	.section	.nv.shared.reserved.0,"aw",@nobits
	.weak		__nv_reservedSMEM_offset_0_alias
	.size		__nv_reservedSMEM_offset_0_alias, 0, 64
	.other		__nv_reservedSMEM_offset_0_alias,@"STO_CUDA_RESERVED_SHARED STV_DEFAULT"
__nv_reservedSMEM_offset_0_alias:
	.zero		0
	.zero		64


//--------------------- .nv.constant0.default_function_kernel0 --------------------------
	.section	.nv.constant0.default_function_kernel0,"a",@progbits
	.sectionflags	@""
	.align	4
.nv.constant0.default_function_kernel0:
	.zero		920


//--------------------- SYMBOLS --------------------------

	.type		.nv.reservedSmem.offset0,@object
	.size		.nv.reservedSmem.offset0,0x4
	.type		.nv.reservedSmem.cap,@object
	.size		.nv.reservedSmem.cap,0x4
